	.headerflags	@"EF_CUDA_TEXMODE_UNIFIED EF_CUDA_64BIT_ADDRESS EF_CUDA_ACCELERATORS EF_CUDA_SM90 EF_CUDA_VIRTUAL_SM(EF_CUDA_SM90)"
	.elftype	@"ET_EXEC"


//--------------------- .nv.info                  --------------------------
	.section	.nv.info,"",@"SHT_CUDA_INFO"
	.align	4


	//----- nvinfo : EIATTR_REGCOUNT
	.align		4
        /*0000*/ 	.byte	0x04, 0x2f
        /*0002*/ 	.short	(.L_1 - .L_0)
	.align		4
.L_0:
        /*0004*/ 	.word	index@(triton_poi_fused_mul_0)
        /*0008*/ 	.word	0x0000000e


	//----- nvinfo : EIATTR_MIN_STACK_SIZE
	.align		4
.L_1:
        /*000c*/ 	.byte	0x04, 0x12
        /*000e*/ 	.short	(.L_3 - .L_2)
	.align		4
.L_2:
        /*0010*/ 	.word	index@(triton_poi_fused_mul_0)
        /*0014*/ 	.word	0x00000000


	//----- nvinfo : EIATTR_FRAME_SIZE
	.align		4
.L_3:
        /*0018*/ 	.byte	0x04, 0x11
        /*001a*/ 	.short	(.L_5 - .L_4)
	.align		4
.L_4:
        /*001c*/ 	.word	index@(triton_poi_fused_mul_0)
        /*0020*/ 	.word	0x00000000


	//----- nvinfo : EIATTR_MIN_STACK_SIZE
	.align		4
.L_5:
        /*0024*/ 	.byte	0x04, 0x12
        /*0026*/ 	.short	(.L_7 - .L_6)
	.align		4
.L_6:
        /*0028*/ 	.word	index@(triton_poi_fused_mul_0)
        /*002c*/ 	.word	0x00000000
.L_7:


//--------------------- .nv.info.triton_poi_fused_mul_0 --------------------------
	.section	.nv.info.triton_poi_fused_mul_0,"",@"SHT_CUDA_INFO"
	.sectionflags	@""
	.align	4


	//----- nvinfo : EIATTR_CUDA_API_VERSION
	.align		4
        /*0000*/ 	.byte	0x04, 0x37
        /*0002*/ 	.short	(.L_9 - .L_8)
.L_8:
        /*0004*/ 	.word	0x0000007c


	//----- nvinfo : EIATTR_KPARAM_INFO
	.align		4
.L_9:
        /*0008*/ 	.byte	0x04, 0x17
        /*000a*/ 	.short	(.L_11 - .L_10)
.L_10:
        /*000c*/ 	.word	0x00000000
        /*0010*/ 	.short	0x0003
        /*0012*/ 	.short	0x0018
        /*0014*/ 	.byte	0x00, 0xf0, 0x11, 0x00


	//----- nvinfo : EIATTR_KPARAM_INFO
	.align		4
.L_11:
        /*0018*/ 	.byte	0x04, 0x17
        /*001a*/ 	.short	(.L_13 - .L_12)
.L_12:
        /*001c*/ 	.word	0x00000000
        /*0020*/ 	.short	0x0002
        /*0022*/ 	.short	0x0010
        /*0024*/ 	.byte	0x00, 0xf4, 0x21, 0x00


	//----- nvinfo : EIATTR_KPARAM_INFO
	.align		4
.L_13:
        /*0028*/ 	.byte	0x04, 0x17
        /*002a*/ 	.short	(.L_15 - .L_14)
.L_14:
        /*002c*/ 	.word	0x00000000
        /*0030*/ 	.short	0x0001
        /*0032*/ 	.short	0x0008
        /*0034*/ 	.byte	0x00, 0xf4, 0x21, 0x00


	//----- nvinfo : EIATTR_KPARAM_INFO
	.align		4
.L_15:
        /*0038*/ 	.byte	0x04, 0x17
        /*003a*/ 	.short	(.L_17 - .L_16)
.L_16:
        /*003c*/ 	.word	0x00000000
        /*0040*/ 	.short	0x0000
        /*0042*/ 	.short	0x0000
        /*0044*/ 	.byte	0x00, 0xf4, 0x21, 0x00


	//----- nvinfo : EIATTR_SPARSE_MMA_MASK
	.align		4
.L_17:
        /*0048*/ 	.byte	0x03, 0x50
        /*004a*/ 	.short	0x0000


	//----- nvinfo : EIATTR_MAXREG_COUNT
	.align		4
        /*004c*/ 	.byte	0x03, 0x1b
        /*004e*/ 	.short	0x00ff


	//----- nvinfo : EIATTR_EXIT_INSTR_OFFSETS
	.align		4
        /*0050*/ 	.byte	0x04, 0x1c
        /*0052*/ 	.short	(.L_19 - .L_18)


	//   ....[0]....
.L_18:
        /*0054*/ 	.word	0x00000160


	//   ....[1]....
        /*0058*/ 	.word	0x00000180


	//----- nvinfo : EIATTR_REQNTID
	.align		4
.L_19:
        /*005c*/ 	.byte	0x04, 0x10
        /*005e*/ 	.short	(.L_21 - .L_20)
.L_20:
        /*0060*/ 	.word	0x00000080
        /*0064*/ 	.word	0x00000001
        /*0068*/ 	.word	0x00000001


	//----- nvinfo : EIATTR_CBANK_PARAM_SIZE
	.align		4
.L_21:
        /*006c*/ 	.byte	0x03, 0x19
        /*006e*/ 	.short	0x001c


	//----- nvinfo : EIATTR_PARAM_CBANK
	.align		4
        /*0070*/ 	.byte	0x04, 0x0a
        /*0072*/ 	.short	(.L_23 - .L_22)
	.align		4
.L_22:
        /*0074*/ 	.word	index@(.nv.constant0.triton_poi_fused_mul_0)
        /*0078*/ 	.short	0x0210
        /*007a*/ 	.short	0x001c


	//----- nvinfo : EIATTR_SW_WAR
	.align		4
.L_23:
        /*007c*/ 	.byte	0x04, 0x36
        /*007e*/ 	.short	(.L_25 - .L_24)
.L_24:
        /*0080*/ 	.word	0x00000008
.L_25:


//--------------------- .nv.callgraph             --------------------------
	.section	.nv.callgraph,"",@"SHT_CUDA_CALLGRAPH"
	.align	4
	.sectionentsize	8
	.align		4
        /*0000*/ 	.word	0x00000000
	.align		4
        /*0004*/ 	.word	0xffffffff
	.align		4
        /*0008*/ 	.word	0x00000000
	.align		4
        /*000c*/ 	.word	0xfffffffe
	.align		4
        /*0010*/ 	.word	0x00000000
	.align		4
        /*0014*/ 	.word	0xfffffffd
	.align		4
        /*0018*/ 	.word	0x00000000
	.align		4
        /*001c*/ 	.word	0xfffffffc


//--------------------- .text.triton_poi_fused_mul_0 --------------------------
	.section	.text.triton_poi_fused_mul_0,"ax",@progbits
	.align	128
        .global         triton_poi_fused_mul_0
        .type           triton_poi_fused_mul_0,@function
        .size           triton_poi_fused_mul_0,(.L_x_1 - triton_poi_fused_mul_0)
        .other          triton_poi_fused_mul_0,@"STO_CUDA_ENTRY STV_DEFAULT"
triton_poi_fused_mul_0:
.text.triton_poi_fused_mul_0:
[----:B------:R-:W0:Y:S02]  /*0000*/  LDC R1, c[0x0][0x28] ;  /* 0x00000a00ff017b82 */ /* 0x000e240000000800 */
[----:B------:R-:W1:Y:S01]  /*0010*/  S2R R0, SR_TID.X ;  /* 0x0000000000007919 */ /* 0x000e620000002100 */
[----:B------:R-:W2:Y:S01]  /*0020*/  LDC.64 R2, c[0x0][0x210] ;  /* 0x00008400ff027b82 */ /* 0x000ea20000000a00 */
[----:B------:R-:W-:Y:S01]  /*0030*/  HFMA2.MMA R11, -RZ, RZ, 0, 0 ;  /* 0x00000000ff0b7435 */ /* 0x000fe200000001ff */
[----:B------:R-:W-:Y:S01]  /*0040*/  ULDC.64 UR4, c[0x0][0x208] ;  /* 0x0000820000047ab9 */ /* 0x000fe20000000a00 */
[----:B------:R-:W3:Y:S05]  /*0050*/  S2R R9, SR_CTAID.X ;  /* 0x0000000000097919 */ /* 0x000eea0000002500 */
[----:B------:R-:W4:Y:S01]  /*0060*/  LDC.64 R4, c[0x0][0x218] ;  /* 0x00008600ff047b82 */ /* 0x000f220000000a00 */
[----:B-1----:R-:W-:-:S02]  /*0070*/  LOP3.LUT R0, R0, 0x7f, RZ, 0xc0, !PT ;  /* 0x0000007f00007812 */ /* 0x002fc400078ec0ff */
[----:B---3--:R-:W-:-:S03]  /*0080*/  SHF.R.S32.HI R6, RZ, 0x18, R9 ;  /* 0x00000018ff067819 */ /* 0x008fc60000011409 */
[----:B------:R-:W-:Y:S01]  /*0090*/  IMAD R9, R9, 0x80, R0 ;  /* 0x0000008009097824 */ /* 0x000fe200078e0200 */
[----:B------:R-:W-:-:S03]  /*00a0*/  SGXT R0, R6, 0x1 ;  /* 0x000000010600781a */ /* 0x000fc60000000200 */
[C---:B----4-:R-:W-:Y:S01]  /*00b0*/  IMAD.WIDE R4, R9.reuse, 0x4, R4 ;  /* 0x0000000409047825 */ /* 0x050fe200078e0204 */
[----:B------:R-:W-:Y:S02]  /*00c0*/  ISETP.GE.AND P0, PT, R9, 0x100, PT ;  /* 0x000001000900780c */ /* 0x000fe40003f06270 */
[----:B------:R-:W-:-:S04]  /*00d0*/  LEA.HI R0, R0, R9, RZ, 0x6 ;  /* 0x0000000900007211 */ /* 0x000fc800078f30ff */
[----:B------:R-:W-:Y:S01]  /*00e0*/  SHF.R.S32.HI R7, RZ, 0x6, R0 ;  /* 0x00000006ff077819 */ /* 0x000fe20000011400 */
[----:B------:R-:W-:-:S04]  /*00f0*/  IMAD.MOV.U32 R0, RZ, RZ, RZ ;  /* 0x000000ffff007224 */ /* 0x000fc800078e00ff */
[----:B--2---:R-:W-:Y:S02]  /*0100*/  IMAD.WIDE R2, R7, 0x4, R2 ;  /* 0x0000000407027825 */ /* 0x004fe400078e0202 */
[----:B------:R-:W2:Y:S01]  /*0110*/  @!P0 LDG.E R11, desc[UR4][R4.64] ;  /* 0x00000004040b8981 */ /* 0x000ea2000c1e1900 */
[----:B------:R-:W1:Y:S03]  /*0120*/  LDC.64 R6, c[0x0][0x220] ;  /* 0x00008800ff067b82 */ /* 0x000e660000000a00 */
[----:B------:R-:W2:Y:S01]  /*0130*/  @!P0 LDG.E.EL R0, desc[UR4][R2.64] ;  /* 0x0000000402008981 */ /* 0x000ea2000c2e1900 */
[----:B-1----:R-:W-:-:S04]  /*0140*/  IMAD.WIDE R6, R9, 0x4, R6 ;  /* 0x0000000409067825 */ /* 0x002fc800078e0206 */
[----:B--2---:R-:W-:Y:S01]  /*0150*/  FMUL R11, R11, R0 ;  /* 0x000000000b0b7220 */ /* 0x004fe20000400000 */
[----:B------:R-:W-:Y:S06]  /*0160*/  @P0 EXIT ;  /* 0x000000000000094d */ /* 0x000fec0003800000 */
[----:B------:R-:W-:Y:S01]  /*0170*/  STG.E desc[UR4][R6.64], R11 ;  /* 0x0000000b06007986 */ /* 0x000fe2000c101904 */
[----:B------:R-:W-:Y:S05]  /*0180*/  EXIT ;  /* 0x000000000000794d */ /* 0x000fea0003800000 */
.L_x_0:
[----:B------:R-:W-:-:S00]  /*0190*/  BRA `(.L_x_0) ;  /* 0xfffffffc00fc7947 */ /* 0x000fc0000383ffff */
[----:B------:R-:W-:-:S00]  /*01a0*/  NOP ;  /* 0x0000000000007918 */ /* 0x000fc00000000000 */
        /* <DEDUP_REMOVED lines=13> */
.L_x_1:


//--------------------- .nv.constant0.triton_poi_fused_mul_0 --------------------------
	.section	.nv.constant0.triton_poi_fused_mul_0,"a",@progbits
	.sectionflags	@""
	.align	4
.nv.constant0.triton_poi_fused_mul_0:
	.zero		556
